//
// Generated by NVIDIA NVVM Compiler
//
// Compiler Build ID: CL-36424714
// Cuda compilation tools, release 13.0, V13.0.88
// Based on NVVM 20.0.0
//

.version 9.0
.target sm_100
.address_size 64

	// .globl	_Z12warmupKernelv
// sums has been demoted
.global .align 1 .b8 _ZN34_INTERNAL_ea121f24_4_k_cu_dedbea564cuda3std3__45__cpo5beginE[1];
.global .align 1 .b8 _ZN34_INTERNAL_ea121f24_4_k_cu_dedbea564cuda3std3__45__cpo3endE[1];
.global .align 1 .b8 _ZN34_INTERNAL_ea121f24_4_k_cu_dedbea564cuda3std3__45__cpo6cbeginE[1];
.global .align 1 .b8 _ZN34_INTERNAL_ea121f24_4_k_cu_dedbea564cuda3std3__45__cpo4cendE[1];
.global .align 1 .b8 _ZN34_INTERNAL_ea121f24_4_k_cu_dedbea564cuda3std3__45__cpo6rbeginE[1];
.global .align 1 .b8 _ZN34_INTERNAL_ea121f24_4_k_cu_dedbea564cuda3std3__45__cpo4rendE[1];
.global .align 1 .b8 _ZN34_INTERNAL_ea121f24_4_k_cu_dedbea564cuda3std3__45__cpo7crbeginE[1];
.global .align 1 .b8 _ZN34_INTERNAL_ea121f24_4_k_cu_dedbea564cuda3std3__45__cpo5crendE[1];
.global .align 1 .b8 _ZN34_INTERNAL_ea121f24_4_k_cu_dedbea564cuda3std3__436_GLOBAL__N__ea121f24_4_k_cu_dedbea566ignoreE[1];
.global .align 1 .b8 _ZN34_INTERNAL_ea121f24_4_k_cu_dedbea564cuda3std3__419piecewise_constructE[1];
.global .align 1 .b8 _ZN34_INTERNAL_ea121f24_4_k_cu_dedbea564cuda3std3__48in_placeE[1];
.global .align 1 .b8 _ZN34_INTERNAL_ea121f24_4_k_cu_dedbea564cuda3std3__420unreachable_sentinelE[1];
.global .align 1 .b8 _ZN34_INTERNAL_ea121f24_4_k_cu_dedbea564cuda3std3__47nulloptE[1];
.global .align 1 .b8 _ZN34_INTERNAL_ea121f24_4_k_cu_dedbea564cuda3std3__48unexpectE[1];
.global .align 1 .b8 _ZN34_INTERNAL_ea121f24_4_k_cu_dedbea564cuda3std6ranges3__45__cpo4swapE[1];
.global .align 1 .b8 _ZN34_INTERNAL_ea121f24_4_k_cu_dedbea564cuda3std6ranges3__45__cpo9iter_moveE[1];
.global .align 1 .b8 _ZN34_INTERNAL_ea121f24_4_k_cu_dedbea564cuda3std6ranges3__45__cpo5beginE[1];
.global .align 1 .b8 _ZN34_INTERNAL_ea121f24_4_k_cu_dedbea564cuda3std6ranges3__45__cpo3endE[1];
.global .align 1 .b8 _ZN34_INTERNAL_ea121f24_4_k_cu_dedbea564cuda3std6ranges3__45__cpo6cbeginE[1];
.global .align 1 .b8 _ZN34_INTERNAL_ea121f24_4_k_cu_dedbea564cuda3std6ranges3__45__cpo4cendE[1];
.global .align 1 .b8 _ZN34_INTERNAL_ea121f24_4_k_cu_dedbea564cuda3std6ranges3__45__cpo7advanceE[1];
.global .align 1 .b8 _ZN34_INTERNAL_ea121f24_4_k_cu_dedbea564cuda3std6ranges3__45__cpo9iter_swapE[1];
.global .align 1 .b8 _ZN34_INTERNAL_ea121f24_4_k_cu_dedbea564cuda3std6ranges3__45__cpo4nextE[1];
.global .align 1 .b8 _ZN34_INTERNAL_ea121f24_4_k_cu_dedbea564cuda3std6ranges3__45__cpo4prevE[1];
.global .align 1 .b8 _ZN34_INTERNAL_ea121f24_4_k_cu_dedbea564cuda3std6ranges3__45__cpo4dataE[1];
.global .align 1 .b8 _ZN34_INTERNAL_ea121f24_4_k_cu_dedbea564cuda3std6ranges3__45__cpo5cdataE[1];
.global .align 1 .b8 _ZN34_INTERNAL_ea121f24_4_k_cu_dedbea564cuda3std6ranges3__45__cpo4sizeE[1];
.global .align 1 .b8 _ZN34_INTERNAL_ea121f24_4_k_cu_dedbea564cuda3std6ranges3__45__cpo5ssizeE[1];
.global .align 1 .b8 _ZN34_INTERNAL_ea121f24_4_k_cu_dedbea564cuda3std6ranges3__45__cpo8distanceE[1];
.global .align 1 .b8 _ZN34_INTERNAL_ea121f24_4_k_cu_dedbea566thrust24THRUST_300001_SM_1000_NS6system6detail10sequential3seqE[1];
.global .align 1 .b8 _ZN34_INTERNAL_ea121f24_4_k_cu_dedbea566thrust24THRUST_300001_SM_1000_NS12placeholders2_1E[1];
.global .align 1 .b8 _ZN34_INTERNAL_ea121f24_4_k_cu_dedbea566thrust24THRUST_300001_SM_1000_NS12placeholders2_2E[1];
.global .align 1 .b8 _ZN34_INTERNAL_ea121f24_4_k_cu_dedbea566thrust24THRUST_300001_SM_1000_NS12placeholders2_3E[1];
.global .align 1 .b8 _ZN34_INTERNAL_ea121f24_4_k_cu_dedbea566thrust24THRUST_300001_SM_1000_NS12placeholders2_4E[1];
.global .align 1 .b8 _ZN34_INTERNAL_ea121f24_4_k_cu_dedbea566thrust24THRUST_300001_SM_1000_NS12placeholders2_5E[1];
.global .align 1 .b8 _ZN34_INTERNAL_ea121f24_4_k_cu_dedbea566thrust24THRUST_300001_SM_1000_NS12placeholders2_6E[1];
.global .align 1 .b8 _ZN34_INTERNAL_ea121f24_4_k_cu_dedbea566thrust24THRUST_300001_SM_1000_NS12placeholders2_7E[1];
.global .align 1 .b8 _ZN34_INTERNAL_ea121f24_4_k_cu_dedbea566thrust24THRUST_300001_SM_1000_NS12placeholders2_8E[1];
.global .align 1 .b8 _ZN34_INTERNAL_ea121f24_4_k_cu_dedbea566thrust24THRUST_300001_SM_1000_NS12placeholders2_9E[1];
.global .align 1 .b8 _ZN34_INTERNAL_ea121f24_4_k_cu_dedbea566thrust24THRUST_300001_SM_1000_NS12placeholders3_10E[1];

.visible .entry _Z12warmupKernelv()
{


	ret;

}
	// .globl	_Z8kernel_3ILj512ELj12EEvPKiPim
.visible .entry _Z8kernel_3ILj512ELj12EEvPKiPim(
	.param .u64 .ptr .align 1 _Z8kernel_3ILj512ELj12EEvPKiPim_param_0,
	.param .u64 .ptr .align 1 _Z8kernel_3ILj512ELj12EEvPKiPim_param_1,
	.param .u64 _Z8kernel_3ILj512ELj12EEvPKiPim_param_2
)
{
	.reg .pred 	%p<24>;
	.reg .b32 	%r<98>;
	.reg .b64 	%rd<25>;
	// demoted variable
	.shared .align 4 .b8 sums[2048];
	ld.param.u64 	%rd7, [_Z8kernel_3ILj512ELj12EEvPKiPim_param_0];
	ld.param.u64 	%rd5, [_Z8kernel_3ILj512ELj12EEvPKiPim_param_1];
	ld.param.u64 	%rd6, [_Z8kernel_3ILj512ELj12EEvPKiPim_param_2];
	cvta.to.global.u64 	%rd1, %rd7;
	mov.u32 	%r1, %tid.x;
	mov.u32 	%r30, %ctaid.x;
	shl.b32 	%r31, %r30, 9;
	add.s32 	%r2, %r31, %r1;
	cvt.s64.s32 	%rd8, %r2;
	setp.le.u64 	%p1, %rd6, %rd8;
	mov.b32 	%r87, 0;
	@%p1 bra 	$L__BB1_25;
	mul.lo.s32 	%r3, %r2, 12;
	cvt.u64.u32 	%rd9, %r3;
	setp.le.u64 	%p2, %rd6, %rd9;
	mul.wide.u32 	%rd10, %r3, 4;
	add.s64 	%rd2, %rd1, %rd10;
	mov.b32 	%r87, 0;
	@%p2 bra 	$L__BB1_3;
	ld.global.u32 	%r87, [%rd2];
$L__BB1_3:
	add.s32 	%r33, %r3, 1;
	cvt.u64.u32 	%rd11, %r33;
	setp.le.u64 	%p3, %rd6, %rd11;
	@%p3 bra 	$L__BB1_5;
	ld.global.u32 	%r34, [%rd2+4];
	add.s32 	%r87, %r34, %r87;
$L__BB1_5:
	add.s32 	%r35, %r3, 2;
	cvt.u64.u32 	%rd12, %r35;
	setp.le.u64 	%p4, %rd6, %rd12;
	@%p4 bra 	$L__BB1_7;
	ld.global.u32 	%r36, [%rd2+8];
	add.s32 	%r87, %r36, %r87;
$L__BB1_7:
	add.s32 	%r37, %r3, 3;
	cvt.u64.u32 	%rd13, %r37;
	setp.le.u64 	%p5, %rd6, %rd13;
	@%p5 bra 	$L__BB1_9;
	ld.global.u32 	%r38, [%rd2+12];
	add.s32 	%r87, %r38, %r87;
$L__BB1_9:
	add.s32 	%r39, %r3, 4;
	cvt.u64.u32 	%rd14, %r39;
	setp.le.u64 	%p6, %rd6, %rd14;
	mul.wide.u32 	%rd15, %r39, 4;
	add.s64 	%rd3, %rd1, %rd15;
	@%p6 bra 	$L__BB1_11;
	ld.global.u32 	%r40, [%rd3];
	add.s32 	%r87, %r40, %r87;
$L__BB1_11:
	add.s32 	%r41, %r3, 5;
	cvt.u64.u32 	%rd16, %r41;
	setp.le.u64 	%p7, %rd6, %rd16;
	@%p7 bra 	$L__BB1_13;
	ld.global.u32 	%r42, [%rd3+4];
	add.s32 	%r87, %r42, %r87;
$L__BB1_13:
	add.s32 	%r43, %r3, 6;
	cvt.u64.u32 	%rd17, %r43;
	setp.le.u64 	%p8, %rd6, %rd17;
	@%p8 bra 	$L__BB1_15;
	ld.global.u32 	%r44, [%rd3+8];
	add.s32 	%r87, %r44, %r87;
$L__BB1_15:
	add.s32 	%r45, %r3, 7;
	cvt.u64.u32 	%rd18, %r45;
	setp.le.u64 	%p9, %rd6, %rd18;
	@%p9 bra 	$L__BB1_17;
	ld.global.u32 	%r46, [%rd3+12];
	add.s32 	%r87, %r46, %r87;
$L__BB1_17:
	add.s32 	%r47, %r3, 8;
	cvt.u64.u32 	%rd19, %r47;
	setp.le.u64 	%p10, %rd6, %rd19;
	mul.wide.u32 	%rd20, %r47, 4;
	add.s64 	%rd4, %rd1, %rd20;
	@%p10 bra 	$L__BB1_19;
	ld.global.u32 	%r48, [%rd4];
	add.s32 	%r87, %r48, %r87;
$L__BB1_19:
	add.s32 	%r49, %r3, 9;
	cvt.u64.u32 	%rd21, %r49;
	setp.le.u64 	%p11, %rd6, %rd21;
	@%p11 bra 	$L__BB1_21;
	ld.global.u32 	%r50, [%rd4+4];
	add.s32 	%r87, %r50, %r87;
$L__BB1_21:
	add.s32 	%r51, %r3, 10;
	cvt.u64.u32 	%rd22, %r51;
	setp.le.u64 	%p12, %rd6, %rd22;
	@%p12 bra 	$L__BB1_23;
	ld.global.u32 	%r52, [%rd4+8];
	add.s32 	%r87, %r52, %r87;
$L__BB1_23:
	add.s32 	%r53, %r3, 11;
	cvt.u64.u32 	%rd23, %r53;
	setp.le.u64 	%p13, %rd6, %rd23;
	@%p13 bra 	$L__BB1_25;
	ld.global.u32 	%r54, [%rd4+12];
	add.s32 	%r87, %r54, %r87;
$L__BB1_25:
	shl.b32 	%r55, %r1, 2;
	mov.u32 	%r56, sums;
	add.s32 	%r28, %r56, %r55;
	st.shared.u32 	[%r28], %r87;
	bar.sync 	0;
	setp.gt.u32 	%p14, %r1, 255;
	@%p14 bra 	$L__BB1_27;
	ld.shared.u32 	%r57, [%r28+1024];
	ld.shared.u32 	%r58, [%r28];
	add.s32 	%r59, %r58, %r57;
	st.shared.u32 	[%r28], %r59;
$L__BB1_27:
	bar.sync 	0;
	setp.gt.u32 	%p15, %r1, 127;
	@%p15 bra 	$L__BB1_29;
	ld.shared.u32 	%r60, [%r28+512];
	ld.shared.u32 	%r61, [%r28];
	add.s32 	%r62, %r61, %r60;
	st.shared.u32 	[%r28], %r62;
$L__BB1_29:
	bar.sync 	0;
	setp.gt.u32 	%p16, %r1, 63;
	@%p16 bra 	$L__BB1_31;
	ld.shared.u32 	%r63, [%r28+256];
	ld.shared.u32 	%r64, [%r28];
	add.s32 	%r65, %r64, %r63;
	st.shared.u32 	[%r28], %r65;
$L__BB1_31:
	bar.sync 	0;
	setp.gt.u32 	%p17, %r1, 31;
	@%p17 bra 	$L__BB1_33;
	ld.volatile.shared.u32 	%r66, [%r28+128];
	ld.volatile.shared.u32 	%r67, [%r28];
	add.s32 	%r68, %r67, %r66;
	st.volatile.shared.u32 	[%r28], %r68;
$L__BB1_33:
	bar.warp.sync 	-1;
	setp.gt.u32 	%p18, %r1, 15;
	@%p18 bra 	$L__BB1_35;
	ld.volatile.shared.u32 	%r69, [%r28+64];
	ld.volatile.shared.u32 	%r70, [%r28];
	add.s32 	%r71, %r70, %r69;
	st.volatile.shared.u32 	[%r28], %r71;
$L__BB1_35:
	bar.warp.sync 	-1;
	setp.gt.u32 	%p19, %r1, 7;
	@%p19 bra 	$L__BB1_37;
	ld.volatile.shared.u32 	%r72, [%r28+32];
	ld.volatile.shared.u32 	%r73, [%r28];
	add.s32 	%r74, %r73, %r72;
	st.volatile.shared.u32 	[%r28], %r74;
$L__BB1_37:
	bar.warp.sync 	-1;
	setp.gt.u32 	%p20, %r1, 3;
	@%p20 bra 	$L__BB1_39;
	ld.volatile.shared.u32 	%r75, [%r28+16];
	ld.volatile.shared.u32 	%r76, [%r28];
	add.s32 	%r77, %r76, %r75;
	st.volatile.shared.u32 	[%r28], %r77;
$L__BB1_39:
	bar.warp.sync 	-1;
	setp.gt.u32 	%p21, %r1, 1;
	@%p21 bra 	$L__BB1_41;
	ld.volatile.shared.u32 	%r78, [%r28+8];
	ld.volatile.shared.u32 	%r79, [%r28];
	add.s32 	%r80, %r79, %r78;
	st.volatile.shared.u32 	[%r28], %r80;
$L__BB1_41:
	bar.warp.sync 	-1;
	setp.ne.s32 	%p22, %r1, 0;
	@%p22 bra 	$L__BB1_43;
	ld.volatile.shared.u32 	%r81, [sums+4];
	ld.volatile.shared.u32 	%r82, [%r28];
	add.s32 	%r83, %r82, %r81;
	st.volatile.shared.u32 	[%r28], %r83;
$L__BB1_43:
	setp.ne.s32 	%p23, %r1, 0;
	bar.warp.sync 	-1;
	@%p23 bra 	$L__BB1_45;
	ld.volatile.shared.u32 	%r84, [sums];
	cvta.to.global.u64 	%rd24, %rd5;
	atom.global.add.u32 	%r85, [%rd24], %r84;
$L__BB1_45:
	ret;

}
	// .globl	_ZN3cub18CUB_300001_SM_10006detail11EmptyKernelIvEEvv
.visible .entry _ZN3cub18CUB_300001_SM_10006detail11EmptyKernelIvEEvv()
{


	ret;

}


// ===== COMPILED SASS (sm_100) =====

	.target	sm_100

	.elftype	@"ET_EXEC"


//--------------------- .note.nv.tkinfo           --------------------------
	.section	.note.nv.tkinfo,"",@"SHT_NOTE"
	.sectionflags	@"SHF_NOTE_NV_TKINFO"
	.tkinfo
        /*0018*/ 	.word	0x00000002
        /*0030*/ 	.string	""
        /*0030*/ 	.string	"ptxas"
        /*0030*/ 	.string	"Cuda compilation tools, release 13.0, V13.0.88"
        /*0030*/ 	.string	"Build cuda_13.0.r13.0/compiler.36424714_0"
        /*0030*/ 	.string	"-arch sm_100 -m 64 "



//--------------------- .note.nv.cuinfo           --------------------------
	.section	.note.nv.cuinfo,"",@"SHT_NOTE"
	.sectionflags	@"SHF_NOTE_NV_CUINFO"
        /*0018*/ 	.short	0x0002
        /*001a*/ 	.short	0x0064
        /*001c*/ 	.short	0x0082
	.zero		2


//--------------------- .nv.info                  --------------------------
	.section	.nv.info,"",@"SHT_CUDA_INFO"
	.align	4


	//----- nvinfo : EIATTR_REGCOUNT
	.align		4
        /*0000*/ 	.byte	0x04, 0x2f
        /*0002*/ 	.short	(.L_41 - .L_40)
	.align		4
.L_40:
        /*0004*/ 	.word	index@(_Z12warmupKernelv)
        /*0008*/ 	.word	0x00000004


	//----- nvinfo : EIATTR_FRAME_SIZE
	.align		4
.L_41:
        /*000c*/ 	.byte	0x04, 0x11
        /*000e*/ 	.short	(.L_43 - .L_42)
	.align		4
.L_42:
        /*0010*/ 	.word	index@(_Z12warmupKernelv)
        /*0014*/ 	.word	0x00000000


	//----- nvinfo : EIATTR_REGCOUNT
	.align		4
.L_43:
        /*0018*/ 	.byte	0x04, 0x2f
        /*001a*/ 	.short	(.L_45 - .L_44)
	.align		4
.L_44:
        /*001c*/ 	.word	index@(_Z8kernel_3ILj512ELj12EEvPKiPim)
        /*0020*/ 	.word	0x00000016


	//----- nvinfo : EIATTR_FRAME_SIZE
	.align		4
.L_45:
        /*0024*/ 	.byte	0x04, 0x11
        /*0026*/ 	.short	(.L_47 - .L_46)
	.align		4
.L_46:
        /*0028*/ 	.word	index@(_Z8kernel_3ILj512ELj12EEvPKiPim)
        /*002c*/ 	.word	0x00000000


	//----- nvinfo : EIATTR_REGCOUNT
	.align		4
.L_47:
        /*0030*/ 	.byte	0x04, 0x2f
        /*0032*/ 	.short	(.L_49 - .L_48)
	.align		4
.L_48:
        /*0034*/ 	.word	index@(_ZN3cub18CUB_300001_SM_10006detail11EmptyKernelIvEEvv)
        /*0038*/ 	.word	0x00000004


	//----- nvinfo : EIATTR_FRAME_SIZE
	.align		4
.L_49:
        /*003c*/ 	.byte	0x04, 0x11
        /*003e*/ 	.short	(.L_51 - .L_50)
	.align		4
.L_50:
        /*0040*/ 	.word	index@(_ZN3cub18CUB_300001_SM_10006detail11EmptyKernelIvEEvv)
        /*0044*/ 	.word	0x00000000


	//----- nvinfo : EIATTR_MIN_STACK_SIZE
	.align		4
.L_51:
        /*0048*/ 	.byte	0x04, 0x12
        /*004a*/ 	.short	(.L_53 - .L_52)
	.align		4
.L_52:
        /*004c*/ 	.word	index@(_ZN3cub18CUB_300001_SM_10006detail11EmptyKernelIvEEvv)
        /*0050*/ 	.word	0x00000000


	//----- nvinfo : EIATTR_MIN_STACK_SIZE
	.align		4
.L_53:
        /*0054*/ 	.byte	0x04, 0x12
        /*0056*/ 	.short	(.L_55 - .L_54)
	.align		4
.L_54:
        /*0058*/ 	.word	index@(_Z8kernel_3ILj512ELj12EEvPKiPim)
        /*005c*/ 	.word	0x00000000


	//----- nvinfo : EIATTR_MIN_STACK_SIZE
	.align		4
.L_55:
        /*0060*/ 	.byte	0x04, 0x12
        /*0062*/ 	.short	(.L_57 - .L_56)
	.align		4
.L_56:
        /*0064*/ 	.word	index@(_Z12warmupKernelv)
        /*0068*/ 	.word	0x00000000
.L_57:


//--------------------- .nv.compat                --------------------------
	.section	.nv.compat,"",@"SHT_CUDA_COMPAT_INFO"
	.align	4
        /*0000*/ 	.byte	0x02, 0x09, 0x00, 0x00, 0x02, 0x02, 0x01, 0x00, 0x02, 0x05, 0x05, 0x00, 0x03, 0x07, 0x01, 0x01
        /*0010*/ 	.byte	0x02, 0x03, 0x00, 0x00, 0x02, 0x06, 0x01, 0x00, 0x04, 0x0b, 0x08, 0x00, 0x09, 0x00, 0x00, 0x00
        /*0020*/ 	.byte	0x00, 0x00, 0x00, 0x00


//--------------------- .nv.info._ZN3cub18CUB_300001_SM_10006detail11EmptyKernelIvEEvv --------------------------
	.section	.nv.info._ZN3cub18CUB_300001_SM_10006detail11EmptyKernelIvEEvv,"",@"SHT_CUDA_INFO"
	.sectionflags	@""
	.align	4


	//----- nvinfo : EIATTR_CUDA_API_VERSION
	.align		4
        /*0000*/ 	.byte	0x04, 0x37
        /*0002*/ 	.short	(.L_59 - .L_58)
.L_58:
        /*0004*/ 	.word	0x00000082


	//----- nvinfo : EIATTR_SPARSE_MMA_MASK
	.align		4
.L_59:
        /*0008*/ 	.byte	0x03, 0x50
        /*000a*/ 	.short	0x0000


	//----- nvinfo : EIATTR_MAXREG_COUNT
	.align		4
        /*000c*/ 	.byte	0x03, 0x1b
        /*000e*/ 	.short	0x00ff


	//----- nvinfo : EIATTR_MERCURY_ISA_VERSION
	.align		4
        /*0010*/ 	.byte	0x03, 0x5f
        /*0012*/ 	.short	0x0101


	//----- nvinfo : EIATTR_VRC_CTA_INIT_COUNT
	.align		4
        /*0014*/ 	.byte	0x02, 0x4a
	.zero		1
	.zero		1


	//----- nvinfo : EIATTR_EXIT_INSTR_OFFSETS
	.align		4
        /*0018*/ 	.byte	0x04, 0x1c
        /*001a*/ 	.short	(.L_61 - .L_60)


	//   ....[0]....
.L_60:
        /*001c*/ 	.word	0x00000010


	//----- nvinfo : EIATTR_SW_WAR
	.align		4
.L_61:
        /*0020*/ 	.byte	0x04, 0x36
        /*0022*/ 	.short	(.L_63 - .L_62)
.L_62:
        /*0024*/ 	.word	0x00000008
.L_63:


//--------------------- .nv.info._Z8kernel_3ILj512ELj12EEvPKiPim --------------------------
	.section	.nv.info._Z8kernel_3ILj512ELj12EEvPKiPim,"",@"SHT_CUDA_INFO"
	.sectionflags	@""
	.align	4


	//----- nvinfo : EIATTR_CUDA_API_VERSION
	.align		4
        /*0000*/ 	.byte	0x04, 0x37
        /*0002*/ 	.short	(.L_65 - .L_64)
.L_64:
        /*0004*/ 	.word	0x00000082


	//----- nvinfo : EIATTR_KPARAM_INFO
	.align		4
.L_65:
        /*0008*/ 	.byte	0x04, 0x17
        /*000a*/ 	.short	(.L_67 - .L_66)
.L_66:
        /*000c*/ 	.word	0x00000000
        /*0010*/ 	.short	0x0002
        /*0012*/ 	.short	0x0010
        /*0014*/ 	.byte	0x00, 0xf0, 0x21, 0x00


	//----- nvinfo : EIATTR_KPARAM_INFO
	.align		4
.L_67:
        /*0018*/ 	.byte	0x04, 0x17
        /*001a*/ 	.short	(.L_69 - .L_68)
.L_68:
        /*001c*/ 	.word	0x00000000
        /*0020*/ 	.short	0x0001
        /*0022*/ 	.short	0x0008
        /*0024*/ 	.byte	0x00, 0xf5, 0x21, 0x00


	//----- nvinfo : EIATTR_KPARAM_INFO
	.align		4
.L_69:
        /*0028*/ 	.byte	0x04, 0x17
        /*002a*/ 	.short	(.L_71 - .L_70)
.L_70:
        /*002c*/ 	.word	0x00000000
        /*0030*/ 	.short	0x0000
        /*0032*/ 	.short	0x0000
        /*0034*/ 	.byte	0x00, 0xf5, 0x21, 0x00


	//----- nvinfo : EIATTR_SPARSE_MMA_MASK
	.align		4
.L_71:
        /*0038*/ 	.byte	0x03, 0x50
        /*003a*/ 	.short	0x0000


	//----- nvinfo : EIATTR_MAXREG_COUNT
	.align		4
        /*003c*/ 	.byte	0x03, 0x1b
        /*003e*/ 	.short	0x00ff


	//----- nvinfo : EIATTR_NUM_BARRIERS
	.align		4
        /*0040*/ 	.byte	0x02, 0x4c
        /*0042*/ 	.byte	0x01
	.zero		1


	//----- nvinfo : EIATTR_MERCURY_ISA_VERSION
	.align		4
        /*0044*/ 	.byte	0x03, 0x5f
        /*0046*/ 	.short	0x0101


	//----- nvinfo : EIATTR_COOP_GROUP_MASK_REGIDS
	.align		4
        /*0048*/ 	.byte	0x04, 0x29
        /*004a*/ 	.short	(.L_73 - .L_72)


	//   ....[0]....
.L_72:
        /*004c*/ 	.word	0xffffffff


	//   ....[1]....
        /*0050*/ 	.word	0xffffffff


	//   ....[2]....
        /*0054*/ 	.word	0xffffffff


	//   ....[3]....
        /*0058*/ 	.word	0xffffffff


	//   ....[4]....
        /*005c*/ 	.word	0xffffffff


	//   ....[5]....
        /*0060*/ 	.word	0xffffffff


	//----- nvinfo : EIATTR_COOP_GROUP_INSTR_OFFSETS
	.align		4
.L_73:
        /*0064*/ 	.byte	0x04, 0x28
        /*0066*/ 	.short	(.L_75 - .L_74)


	//   ....[0]....
.L_74:
        /*0068*/ 	.word	0x000006a0


	//   ....[1]....
        /*006c*/ 	.word	0x00000700


	//   ....[2]....
        /*0070*/ 	.word	0x00000760


	//   ....[3]....
        /*0074*/ 	.word	0x000007c0


	//   ....[4]....
        /*0078*/ 	.word	0x00000820


	//   ....[5]....
        /*007c*/ 	.word	0x00000870


	//----- nvinfo : EIATTR_VRC_CTA_INIT_COUNT
	.align		4
.L_75:
        /*0080*/ 	.byte	0x02, 0x4a
	.zero		1
	.zero		1


	//----- nvinfo : EIATTR_EXIT_INSTR_OFFSETS
	.align		4
        /*0084*/ 	.byte	0x04, 0x1c
        /*0086*/ 	.short	(.L_77 - .L_76)


	//   ....[0]....
.L_76:
        /*0088*/ 	.word	0x00000880


	//   ....[1]....
        /*008c*/ 	.word	0x000008c0


	//----- nvinfo : EIATTR_CRS_STACK_SIZE
	.align		4
.L_77:
        /*0090*/ 	.byte	0x04, 0x1e
        /*0092*/ 	.short	(.L_79 - .L_78)
.L_78:
        /*0094*/ 	.word	0x00000000


	//----- nvinfo : EIATTR_CBANK_PARAM_SIZE
	.align		4
.L_79:
        /*0098*/ 	.byte	0x03, 0x19
        /*009a*/ 	.short	0x0018


	//----- nvinfo : EIATTR_PARAM_CBANK
	.align		4
        /*009c*/ 	.byte	0x04, 0x0a
        /*009e*/ 	.short	(.L_81 - .L_80)
	.align		4
.L_80:
        /*00a0*/ 	.word	index@(.nv.constant0._Z8kernel_3ILj512ELj12EEvPKiPim)
        /*00a4*/ 	.short	0x0380
        /*00a6*/ 	.short	0x0018


	//----- nvinfo : EIATTR_SW_WAR
	.align		4
.L_81:
        /*00a8*/ 	.byte	0x04, 0x36
        /*00aa*/ 	.short	(.L_83 - .L_82)
.L_82:
        /*00ac*/ 	.word	0x00000008
.L_83:


//--------------------- .nv.info._Z12warmupKernelv --------------------------
	.section	.nv.info._Z12warmupKernelv,"",@"SHT_CUDA_INFO"
	.sectionflags	@""
	.align	4


	//----- nvinfo : EIATTR_CUDA_API_VERSION
	.align		4
        /*0000*/ 	.byte	0x04, 0x37
        /*0002*/ 	.short	(.L_85 - .L_84)
.L_84:
        /*0004*/ 	.word	0x00000082


	//----- nvinfo : EIATTR_SPARSE_MMA_MASK
	.align		4
.L_85:
        /*0008*/ 	.byte	0x03, 0x50
        /*000a*/ 	.short	0x0000


	//----- nvinfo : EIATTR_MAXREG_COUNT
	.align		4
        /*000c*/ 	.byte	0x03, 0x1b
        /*000e*/ 	.short	0x00ff


	//----- nvinfo : EIATTR_MERCURY_ISA_VERSION
	.align		4
        /*0010*/ 	.byte	0x03, 0x5f
        /*0012*/ 	.short	0x0101


	//----- nvinfo : EIATTR_VRC_CTA_INIT_COUNT
	.align		4
        /*0014*/ 	.byte	0x02, 0x4a
	.zero		1
	.zero		1


	//----- nvinfo : EIATTR_EXIT_INSTR_OFFSETS
	.align		4
        /*0018*/ 	.byte	0x04, 0x1c
        /*001a*/ 	.short	(.L_87 - .L_86)


	//   ....[0]....
.L_86:
        /*001c*/ 	.word	0x00000010


	//----- nvinfo : EIATTR_SW_WAR
	.align		4
.L_87:
        /*0020*/ 	.byte	0x04, 0x36
        /*0022*/ 	.short	(.L_89 - .L_88)
.L_88:
        /*0024*/ 	.word	0x00000008
.L_89:


//--------------------- .nv.callgraph             --------------------------
	.section	.nv.callgraph,"",@"SHT_CUDA_CALLGRAPH"
	.align	4
	.sectionentsize	8
	.align		4
        /*0000*/ 	.word	0x00000000
	.align		4
        /*0004*/ 	.word	0xffffffff
	.align		4
        /*0008*/ 	.word	0x00000000
	.align		4
        /*000c*/ 	.word	0xfffffffe
	.align		4
        /*0010*/ 	.word	0x00000000
	.align		4
        /*0014*/ 	.word	0xfffffffd
	.align		4
        /*0018*/ 	.word	0x00000000
	.align		4
        /*001c*/ 	.word	0xfffffffc


//--------------------- .nv.constant4             --------------------------
	.section	.nv.constant4,"a",@progbits
	.align	8
	.align		8
.nv.constant4:
        /*0000*/ 	.dword	_ZN34_INTERNAL_ea121f24_4_k_cu_dedbea564cuda3std3__45__cpo5beginE
	.align		8
        /*0008*/ 	.dword	_ZN34_INTERNAL_ea121f24_4_k_cu_dedbea564cuda3std3__45__cpo3endE
	.align		8
        /*0010*/ 	.dword	_ZN34_INTERNAL_ea121f24_4_k_cu_dedbea564cuda3std3__45__cpo6cbeginE
	.align		8
        /*0018*/ 	.dword	_ZN34_INTERNAL_ea121f24_4_k_cu_dedbea564cuda3std3__45__cpo4cendE
	.align		8
        /*0020*/ 	.dword	_ZN34_INTERNAL_ea121f24_4_k_cu_dedbea564cuda3std3__45__cpo6rbeginE
	.align		8
        /*0028*/ 	.dword	_ZN34_INTERNAL_ea121f24_4_k_cu_dedbea564cuda3std3__45__cpo4rendE
	.align		8
        /*0030*/ 	.dword	_ZN34_INTERNAL_ea121f24_4_k_cu_dedbea564cuda3std3__45__cpo7crbeginE
	.align		8
        /*0038*/ 	.dword	_ZN34_INTERNAL_ea121f24_4_k_cu_dedbea564cuda3std3__45__cpo5crendE
	.align		8
        /*0040*/ 	.dword	_ZN34_INTERNAL_ea121f24_4_k_cu_dedbea564cuda3std3__436_GLOBAL__N__ea121f24_4_k_cu_dedbea566ignoreE
	.align		8
        /*0048*/ 	.dword	_ZN34_INTERNAL_ea121f24_4_k_cu_dedbea564cuda3std3__419piecewise_constructE
	.align		8
        /*0050*/ 	.dword	_ZN34_INTERNAL_ea121f24_4_k_cu_dedbea564cuda3std3__48in_placeE
	.align		8
        /*0058*/ 	.dword	_ZN34_INTERNAL_ea121f24_4_k_cu_dedbea564cuda3std3__420unreachable_sentinelE
	.align		8
        /*0060*/ 	.dword	_ZN34_INTERNAL_ea121f24_4_k_cu_dedbea564cuda3std3__47nulloptE
	.align		8
        /*0068*/ 	.dword	_ZN34_INTERNAL_ea121f24_4_k_cu_dedbea564cuda3std3__48unexpectE
	.align		8
        /*0070*/ 	.dword	_ZN34_INTERNAL_ea121f24_4_k_cu_dedbea564cuda3std6ranges3__45__cpo4swapE
	.align		8
        /*0078*/ 	.dword	_ZN34_INTERNAL_ea121f24_4_k_cu_dedbea564cuda3std6ranges3__45__cpo9iter_moveE
	.align		8
        /*0080*/ 	.dword	_ZN34_INTERNAL_ea121f24_4_k_cu_dedbea564cuda3std6ranges3__45__cpo5beginE
	.align		8
        /*0088*/ 	.dword	_ZN34_INTERNAL_ea121f24_4_k_cu_dedbea564cuda3std6ranges3__45__cpo3endE
	.align		8
        /*0090*/ 	.dword	_ZN34_INTERNAL_ea121f24_4_k_cu_dedbea564cuda3std6ranges3__45__cpo6cbeginE
	.align		8
        /*0098*/ 	.dword	_ZN34_INTERNAL_ea121f24_4_k_cu_dedbea564cuda3std6ranges3__45__cpo4cendE
	.align		8
        /*00a0*/ 	.dword	_ZN34_INTERNAL_ea121f24_4_k_cu_dedbea564cuda3std6ranges3__45__cpo7advanceE
	.align		8
        /*00a8*/ 	.dword	_ZN34_INTERNAL_ea121f24_4_k_cu_dedbea564cuda3std6ranges3__45__cpo9iter_swapE
	.align		8
        /*00b0*/ 	.dword	_ZN34_INTERNAL_ea121f24_4_k_cu_dedbea564cuda3std6ranges3__45__cpo4nextE
	.align		8
        /*00b8*/ 	.dword	_ZN34_INTERNAL_ea121f24_4_k_cu_dedbea564cuda3std6ranges3__45__cpo4prevE
	.align		8
        /*00c0*/ 	.dword	_ZN34_INTERNAL_ea121f24_4_k_cu_dedbea564cuda3std6ranges3__45__cpo4dataE
	.align		8
        /*00c8*/ 	.dword	_ZN34_INTERNAL_ea121f24_4_k_cu_dedbea564cuda3std6ranges3__45__cpo5cdataE
	.align		8
        /*00d0*/ 	.dword	_ZN34_INTERNAL_ea121f24_4_k_cu_dedbea564cuda3std6ranges3__45__cpo4sizeE
	.align		8
        /*00d8*/ 	.dword	_ZN34_INTERNAL_ea121f24_4_k_cu_dedbea564cuda3std6ranges3__45__cpo5ssizeE
	.align		8
        /*00e0*/ 	.dword	_ZN34_INTERNAL_ea121f24_4_k_cu_dedbea564cuda3std6ranges3__45__cpo8distanceE
	.align		8
        /*00e8*/ 	.dword	_ZN34_INTERNAL_ea121f24_4_k_cu_dedbea566thrust24THRUST_300001_SM_1000_NS6system6detail10sequential3seqE
	.align		8
        /*00f0*/ 	.dword	_ZN34_INTERNAL_ea121f24_4_k_cu_dedbea566thrust24THRUST_300001_SM_1000_NS12placeholders2_1E
	.align		8
        /*00f8*/ 	.dword	_ZN34_INTERNAL_ea121f24_4_k_cu_dedbea566thrust24THRUST_300001_SM_1000_NS12placeholders2_2E
	.align		8
        /*0100*/ 	.dword	_ZN34_INTERNAL_ea121f24_4_k_cu_dedbea566thrust24THRUST_300001_SM_1000_NS12placeholders2_3E
	.align		8
        /*0108*/ 	.dword	_ZN34_INTERNAL_ea121f24_4_k_cu_dedbea566thrust24THRUST_300001_SM_1000_NS12placeholders2_4E
	.align		8
        /*0110*/ 	.dword	_ZN34_INTERNAL_ea121f24_4_k_cu_dedbea566thrust24THRUST_300001_SM_1000_NS12placeholders2_5E
	.align		8
        /*0118*/ 	.dword	_ZN34_INTERNAL_ea121f24_4_k_cu_dedbea566thrust24THRUST_300001_SM_1000_NS12placeholders2_6E
	.align		8
        /*0120*/ 	.dword	_ZN34_INTERNAL_ea121f24_4_k_cu_dedbea566thrust24THRUST_300001_SM_1000_NS12placeholders2_7E
	.align		8
        /*0128*/ 	.dword	_ZN34_INTERNAL_ea121f24_4_k_cu_dedbea566thrust24THRUST_300001_SM_1000_NS12placeholders2_8E
	.align		8
        /*0130*/ 	.dword	_ZN34_INTERNAL_ea121f24_4_k_cu_dedbea566thrust24THRUST_300001_SM_1000_NS12placeholders2_9E
	.align		8
        /*0138*/ 	.dword	_ZN34_INTERNAL_ea121f24_4_k_cu_dedbea566thrust24THRUST_300001_SM_1000_NS12placeholders3_10E


//--------------------- .text._ZN3cub18CUB_300001_SM_10006detail11EmptyKernelIvEEvv --------------------------
	.section	.text._ZN3cub18CUB_300001_SM_10006detail11EmptyKernelIvEEvv,"ax",@progbits
	.align	128
        .global         _ZN3cub18CUB_300001_SM_10006detail11EmptyKernelIvEEvv
        .type           _ZN3cub18CUB_300001_SM_10006detail11EmptyKernelIvEEvv,@function
        .size           _ZN3cub18CUB_300001_SM_10006detail11EmptyKernelIvEEvv,(.L_x_5 - _ZN3cub18CUB_300001_SM_10006detail11EmptyKernelIvEEvv)
        .other          _ZN3cub18CUB_300001_SM_10006detail11EmptyKernelIvEEvv,@"STO_CUDA_ENTRY STV_DEFAULT"
_ZN3cub18CUB_300001_SM_10006detail11EmptyKernelIvEEvv:
.text._ZN3cub18CUB_300001_SM_10006detail11EmptyKernelIvEEvv:
[----:B------:R-:W-:Y:S01]  /*0000*/  LDC R1, c[0x0][0x37c] ;  /* 0x0000df00ff017b82 */ /* 0x000fe20000000800 */
[----:B------:R-:W-:Y:S05]  /*0010*/  EXIT ;  /* 0x000000000000794d */ /* 0x000fea0003800000 */
.L_x_0:
[----:B------:R-:W-:-:S00]  /*0020*/  BRA `(.L_x_0) ;  /* 0xfffffffc00fc7947 */ /* 0x000fc0000383ffff */
[----:B------:R-:W-:-:S00]  /*0030*/  NOP ;  /* 0x0000000000007918 */ /* 0x000fc00000000000 */
        /* <DEDUP_REMOVED lines=12> */
.L_x_5:


//--------------------- .text._Z8kernel_3ILj512ELj12EEvPKiPim --------------------------
	.section	.text._Z8kernel_3ILj512ELj12EEvPKiPim,"ax",@progbits
	.align	128
        .global         _Z8kernel_3ILj512ELj12EEvPKiPim
        .type           _Z8kernel_3ILj512ELj12EEvPKiPim,@function
        .size           _Z8kernel_3ILj512ELj12EEvPKiPim,(.L_x_6 - _Z8kernel_3ILj512ELj12EEvPKiPim)
        .other          _Z8kernel_3ILj512ELj12EEvPKiPim,@"STO_CUDA_ENTRY STV_DEFAULT"
_Z8kernel_3ILj512ELj12EEvPKiPim:
.text._Z8kernel_3ILj512ELj12EEvPKiPim:
[----:B------:R-:W-:Y:S01]  /*0000*/  LDC R1, c[0x0][0x37c] ;  /* 0x0000df00ff017b82 */ /* 0x000fe20000000800 */
[----:B------:R-:W0:Y:S01]  /*0010*/  S2R R6, SR_TID.X ;  /* 0x0000000000067919 */ /* 0x000e220000002100 */
[----:B------:R-:W1:Y:S01]  /*0020*/  LDCU.64 UR8, c[0x0][0x390] ;  /* 0x00007200ff0877ac */ /* 0x000e620008000a00 */
[----:B------:R-:W-:Y:S01]  /*0030*/  BSSY.RECONVERGENT B0, `(.L_x_1) ;  /* 0x0000048000007945 */ /* 0x000fe20003800200 */
[----:B------:R-:W0:Y:S01]  /*0040*/  S2R R3, SR_CTAID.X ;  /* 0x0000000000037919 */ /* 0x000e220000002500 */
[----:B------:R-:W2:Y:S01]  /*0050*/  LDCU.64 UR6, c[0x0][0x358] ;  /* 0x00006b00ff0677ac */ /* 0x000ea20008000a00 */
[----:B0-----:R-:W-:-:S05]  /*0060*/  IMAD R4, R3, 0x200, R6 ;  /* 0x0000020003047824 */ /* 0x001fca00078e0206 */
[----:B-1----:R-:W-:Y:S02]  /*0070*/  ISETP.GE.U32.AND P0, PT, R4, UR8, PT ;  /* 0x0000000804007c0c */ /* 0x002fe4000bf06070 */
[----:B------:R-:W-:-:S04]  /*0080*/  SHF.R.S32.HI R0, RZ, 0x1f, R4 ;  /* 0x0000001fff007819 */ /* 0x000fc80000011404 */
[----:B------:R-:W-:Y:S01]  /*0090*/  ISETP.GE.U32.AND.EX P0, PT, R0, UR9, PT, P0 ;  /* 0x0000000900007c0c */ /* 0x000fe2000bf06100 */
[----:B------:R-:W-:-:S12]  /*00a0*/  IMAD.MOV.U32 R0, RZ, RZ, RZ ;  /* 0x000000ffff007224 */ /* 0x000fd800078e00ff */
[----:B--2---:R-:W-:Y:S05]  /*00b0*/  @P0 BRA `(.L_x_2) ;  /* 0x0000000000fc0947 */ /* 0x004fea0003800000 */
[----:B------:R-:W0:Y:S01]  /*00c0*/  LDC.64 R2, c[0x0][0x380] ;  /* 0x0000e000ff027b82 */ /* 0x000e220000000a00 */
[----:B------:R-:W-:-:S04]  /*00d0*/  IMAD R7, R4, 0xc, RZ ;  /* 0x0000000c04077824 */ /* 0x000fc800078e02ff */
[C---:B------:R-:W-:Y:S01]  /*00e0*/  VIADD R4, R7.reuse, 0x1 ;  /* 0x0000000107047836 */ /* 0x040fe20000000000 */
[C---:B------:R-:W-:Y:S01]  /*00f0*/  ISETP.GE.U32.AND P2, PT, R7.reuse, UR8, PT ;  /* 0x0000000807007c0c */ /* 0x040fe2000bf46070 */
[----:B------:R-:W-:-:S03]  /*0100*/  VIADD R5, R7, 0x2 ;  /* 0x0000000207057836 */ /* 0x000fc60000000000 */
[----:B------:R-:W-:Y:S01]  /*0110*/  ISETP.GE.U32.AND P0, PT, R4, UR8, PT ;  /* 0x0000000804007c0c */ /* 0x000fe2000bf06070 */
[----:B------:R-:W-:Y:S01]  /*0120*/  VIADD R4, R7, 0x3 ;  /* 0x0000000307047836 */ /* 0x000fe20000000000 */
[----:B------:R-:W-:Y:S01]  /*0130*/  ISETP.GE.U32.AND P1, PT, R5, UR8, PT ;  /* 0x0000000805007c0c */ /* 0x000fe2000bf26070 */
[----:B------:R-:W-:Y:S01]  /*0140*/  VIADD R5, R7, 0x4 ;  /* 0x0000000407057836 */ /* 0x000fe20000000000 */
[----:B------:R-:W-:Y:S02]  /*0150*/  ISETP.GE.U32.AND.EX P2, PT, RZ, UR9, PT, P2 ;  /* 0x00000009ff007c0c */ /* 0x000fe4000bf46120 */
[----:B------:R-:W-:Y:S02]  /*0160*/  ISETP.GE.U32.AND.EX P0, PT, RZ, UR9, PT, P0 ;  /* 0x00000009ff007c0c */ /* 0x000fe4000bf06100 */
[----:B------:R-:W-:Y:S02]  /*0170*/  ISETP.GE.U32.AND.EX P1, PT, RZ, UR9, PT, P1 ;  /* 0x00000009ff007c0c */ /* 0x000fe4000bf26110 */
[----:B------:R-:W-:-:S02]  /*0180*/  ISETP.GE.U32.AND P5, PT, R4, UR8, PT ;  /* 0x0000000804007c0c */ /* 0x000fc4000bfa6070 */
[----:B------:R-:W-:Y:S01]  /*0190*/  ISETP.GE.U32.AND P3, PT, R5, UR8, PT ;  /* 0x0000000805007c0c */ /* 0x000fe2000bf66070 */
[----:B0-----:R-:W-:Y:S01]  /*01a0*/  IMAD.WIDE.U32 R8, R7, 0x4, R2 ;  /* 0x0000000407087825 */ /* 0x001fe200078e0002 */
[----:B------:R-:W-:-:S04]  /*01b0*/  ISETP.GE.U32.AND.EX P5, PT, RZ, UR9, PT, P5 ;  /* 0x00000009ff007c0c */ /* 0x000fc8000bfa6150 */
[----:B------:R-:W2:Y:S04]  /*01c0*/  @!P2 LDG.E R0, desc[UR6][R8.64] ;  /* 0x000000060800a981 */ /* 0x000ea8000c1e1900 */
[----:B------:R-:W2:Y:S01]  /*01d0*/  @!P0 LDG.E R11, desc[UR6][R8.64+0x4] ;  /* 0x00000406080b8981 */ /* 0x000ea2000c1e1900 */
[----:B------:R-:W-:-:S03]  /*01e0*/  ISETP.GE.U32.AND.EX P2, PT, RZ, UR9, PT, P3 ;  /* 0x00000009ff007c0c */ /* 0x000fc6000bf46130 */
[----:B------:R-:W3:Y:S01]  /*01f0*/  @!P1 LDG.E R13, desc[UR6][R8.64+0x8] ;  /* 0x00000806080d9981 */ /* 0x000ee2000c1e1900 */
[----:B------:R-:W-:-:S03]  /*0200*/  IMAD.WIDE.U32 R4, R5, 0x4, R2 ;  /* 0x0000000405047825 */ /* 0x000fc600078e0002 */
[----:B------:R0:W4:Y:S06]  /*0210*/  @!P5 LDG.E R15, desc[UR6][R8.64+0xc] ;  /* 0x00000c06080fd981 */ /* 0x00012c000c1e1900 */
[----:B------:R-:W5:Y:S01]  /*0220*/  @!P2 LDG.E R17, desc[UR6][R4.64] ;  /* 0x000000060411a981 */ /* 0x000f62000c1e1900 */
[C---:B------:R-:W-:Y:S02]  /*0230*/  VIADD R10, R7.reuse, 0x5 ;  /* 0x00000005070a7836 */ /* 0x040fe40000000000 */
[C---:B------:R-:W-:Y:S02]  /*0240*/  VIADD R12, R7.reuse, 0x6 ;  /* 0x00000006070c7836 */ /* 0x040fe40000000000 */
[C---:B0-----:R-:W-:Y:S01]  /*0250*/  VIADD R8, R7.reuse, 0x9 ;  /* 0x0000000907087836 */ /* 0x041fe20000000000 */
[----:B------:R-:W-:Y:S01]  /*0260*/  ISETP.GE.U32.AND P3, PT, R10, UR8, PT ;  /* 0x000000080a007c0c */ /* 0x000fe2000bf66070 */
[C---:B------:R-:W-:Y:S01]  /*0270*/  VIADD R10, R7.reuse, 0x7 ;  /* 0x00000007070a7836 */ /* 0x040fe20000000000 */
[----:B------:R-:W-:Y:S01]  /*0280*/  ISETP.GE.U32.AND P4, PT, R12, UR8, PT ;  /* 0x000000080c007c0c */ /* 0x000fe2000bf86070 */
[----:B------:R-:W-:-:S02]  /*0290*/  VIADD R9, R7, 0xa ;  /* 0x0000000a07097836 */ /* 0x000fc40000000000 */
[----:B--2---:R-:W-:Y:S01]  /*02a0*/  @!P0 IMAD.IADD R0, R0, 0x1, R11 ;  /* 0x0000000100008824 */ /* 0x004fe200078e020b */
[----:B------:R-:W-:Y:S01]  /*02b0*/  ISETP.GE.U32.AND.EX P0, PT, RZ, UR9, PT, P3 ;  /* 0x00000009ff007c0c */ /* 0x000fe2000bf06130 */
[----:B------:R-:W-:Y:S01]  /*02c0*/  VIADD R11, R7, 0x8 ;  /* 0x00000008070b7836 */ /* 0x000fe20000000000 */
[----:B------:R-:W-:Y:S01]  /*02d0*/  ISETP.GE.U32.AND P3, PT, R10, UR8, PT ;  /* 0x000000080a007c0c */ /* 0x000fe2000bf66070 */
[----:B---3--:R-:W-:Y:S01]  /*02e0*/  @!P1 IMAD.IADD R0, R0, 0x1, R13 ;  /* 0x0000000100009824 */ /* 0x008fe200078e020d */
[----:B------:R-:W-:Y:S02]  /*02f0*/  ISETP.GE.U32.AND.EX P1, PT, RZ, UR9, PT, P4 ;  /* 0x00000009ff007c0c */ /* 0x000fe4000bf26140 */
[----:B------:R-:W-:Y:S01]  /*0300*/  ISETP.GE.U32.AND P6, PT, R11, UR8, PT ;  /* 0x000000080b007c0c */ /* 0x000fe2000bfc6070 */
[----:B----4-:R-:W-:Y:S01]  /*0310*/  @!P5 IMAD.IADD R0, R0, 0x1, R15 ;  /* 0x000000010000d824 */ /* 0x010fe200078e020f */
[----:B------:R-:W-:Y:S02]  /*0320*/  ISETP.GE.U32.AND.EX P3, PT, RZ, UR9, PT, P3 ;  /* 0x00000009ff007c0c */ /* 0x000fe4000bf66130 */
[----:B------:R-:W-:-:S02]  /*0330*/  ISETP.GE.U32.AND P4, PT, R8, UR8, PT ;  /* 0x0000000808007c0c */ /* 0x000fc4000bf86070 */
[----:B------:R-:W-:Y:S02]  /*0340*/  ISETP.GE.U32.AND P5, PT, R9, UR8, PT ;  /* 0x0000000809007c0c */ /* 0x000fe4000bfa6070 */
[----:B------:R-:W-:Y:S01]  /*0350*/  ISETP.GE.U32.AND.EX P6, PT, RZ, UR9, PT, P6 ;  /* 0x00000009ff007c0c */ /* 0x000fe2000bfc6160 */
[----:B------:R-:W2:Y:S01]  /*0360*/  @!P0 LDG.E R9, desc[UR6][R4.64+0x4] ;  /* 0x0000040604098981 */ /* 0x000ea2000c1e1900 */
[----:B------:R-:W-:Y:S01]  /*0370*/  VIADD R8, R7, 0xb ;  /* 0x0000000b07087836 */ /* 0x000fe20000000000 */
[----:B------:R-:W-:Y:S01]  /*0380*/  ISETP.GE.U32.AND.EX P4, PT, RZ, UR9, PT, P4 ;  /* 0x00000009ff007c0c */ /* 0x000fe2000bf86140 */
[----:B-----5:R-:W-:Y:S01]  /*0390*/  @!P2 IMAD.IADD R0, R0, 0x1, R17 ;  /* 0x000000010000a824 */ /* 0x020fe200078e0211 */
[----:B------:R-:W3:Y:S01]  /*03a0*/  @!P1 LDG.E R7, desc[UR6][R4.64+0x8] ;  /* 0x0000080604079981 */ /* 0x000ee2000c1e1900 */
[----:B------:R-:W-:Y:S01]  /*03b0*/  IMAD.WIDE.U32 R2, R11, 0x4, R2 ;  /* 0x000000040b027825 */ /* 0x000fe200078e0002 */
[----:B------:R-:W-:Y:S02]  /*03c0*/  ISETP.GE.U32.AND P2, PT, R8, UR8, PT ;  /* 0x0000000808007c0c */ /* 0x000fe4000bf46070 */
[----:B------:R-:W-:Y:S01]  /*03d0*/  ISETP.GE.U32.AND.EX P5, PT, RZ, UR9, PT, P5 ;  /* 0x00000009ff007c0c */ /* 0x000fe2000bfa6150 */
[----:B------:R-:W4:Y:S01]  /*03e0*/  @!P3 LDG.E R11, desc[UR6][R4.64+0xc] ;  /* 0x00000c06040bb981 */ /* 0x000f22000c1e1900 */
[----:B------:R-:W-:-:S03]  /*03f0*/  ISETP.GE.U32.AND.EX P2, PT, RZ, UR9, PT, P2 ;  /* 0x00000009ff007c0c */ /* 0x000fc6000bf46120 */
[----:B------:R-:W5:Y:S04]  /*0400*/  @!P6 LDG.E R13, desc[UR6][R2.64] ;  /* 0x00000006020de981 */ /* 0x000f68000c1e1900 */
[----:B------:R-:W5:Y:S04]  /*0410*/  @!P4 LDG.E R15, desc[UR6][R2.64+0x4] ;  /* 0x00000406020fc981 */ /* 0x000f68000c1e1900 */
[----:B------:R-:W5:Y:S04]  /*0420*/  @!P5 LDG.E R17, desc[UR6][R2.64+0x8] ;  /* 0x000008060211d981 */ /* 0x000f68000c1e1900 */
[----:B------:R-:W5:Y:S01]  /*0430*/  @!P2 LDG.E R19, desc[UR6][R2.64+0xc] ;  /* 0x00000c060213a981 */ /* 0x000f62000c1e1900 */
[----:B--2---:R-:W-:-:S04]  /*0440*/  @!P0 IMAD.IADD R0, R0, 0x1, R9 ;  /* 0x0000000100008824 */ /* 0x004fc800078e0209 */
[----:B---3--:R-:W-:-:S04]  /*0450*/  @!P1 IMAD.IADD R0, R0, 0x1, R7 ;  /* 0x0000000100009824 */ /* 0x008fc800078e0207 */
[----:B----4-:R-:W-:-:S04]  /*0460*/  @!P3 IMAD.IADD R0, R0, 0x1, R11 ;  /* 0x000000010000b824 */ /* 0x010fc800078e020b */
[----:B-----5:R-:W-:-:S04]  /*0470*/  @!P6 IMAD.IADD R0, R0, 0x1, R13 ;  /* 0x000000010000e824 */ /* 0x020fc800078e020d */
[----:B------:R-:W-:-:S04]  /*0480*/  @!P4 IMAD.IADD R0, R0, 0x1, R15 ;  /* 0x000000010000c824 */ /* 0x000fc800078e020f */
[----:B------:R-:W-:-:S04]  /*0490*/  @!P5 IMAD.IADD R0, R0, 0x1, R17 ;  /* 0x000000010000d824 */ /* 0x000fc800078e0211 */
[----:B------:R-:W-:-:S07]  /*04a0*/  @!P2 IMAD.IADD R0, R0, 0x1, R19 ;  /* 0x000000010000a824 */ /* 0x000fce00078e0213 */
.L_x_2:
[----:B------:R-:W-:Y:S05]  /*04b0*/  BSYNC.RECONVERGENT B0 ;  /* 0x0000000000007941 */ /* 0x000fea0003800200 */
.L_x_1:
[----:B------:R-:W0:Y:S01]  /*04c0*/  S2UR UR5, SR_CgaCtaId ;  /* 0x00000000000579c3 */ /* 0x000e220000008800 */
[----:B------:R-:W-:Y:S01]  /*04d0*/  UMOV UR4, 0x400 ;  /* 0x0000040000047882 */ /* 0x000fe20000000000 */
[C---:B------:R-:W-:Y:S02]  /*04e0*/  ISETP.GT.U32.AND P0, PT, R6.reuse, 0xff, PT ;  /* 0x000000ff0600780c */ /* 0x040fe40003f04070 */
[----:B------:R-:W-:Y:S01]  /*04f0*/  ISETP.GT.U32.AND P1, PT, R6, 0x7f, PT ;  /* 0x0000007f0600780c */ /* 0x000fe20003f24070 */
[----:B0-----:R-:W-:-:S06]  /*0500*/  ULEA UR4, UR5, UR4, 0x18 ;  /* 0x0000000405047291 */ /* 0x001fcc000f8ec0ff */
[----:B------:R-:W-:-:S05]  /*0510*/  LEA R3, R6, UR4, 0x2 ;  /* 0x0000000406037c11 */ /* 0x000fca000f8e10ff */
[----:B------:R-:W-:Y:S01]  /*0520*/  STS [R3], R0 ;  /* 0x0000000003007388 */ /* 0x000fe20000000800 */
[----:B------:R-:W-:Y:S06]  /*0530*/  BAR.SYNC.DEFER_BLOCKING 0x0 ;  /* 0x0000000000007b1d */ /* 0x000fec0000010000 */
[----:B------:R-:W-:Y:S04]  /*0540*/  @!P0 LDS R2, [R3+0x400] ;  /* 0x0004000003028984 */ /* 0x000fe80000000800 */
[----:B------:R-:W0:Y:S02]  /*0550*/  @!P0 LDS R5, [R3] ;  /* 0x0000000003058984 */ /* 0x000e240000000800 */
[----:B0-----:R-:W-:-:S05]  /*0560*/  @!P0 IMAD.IADD R2, R2, 0x1, R5 ;  /* 0x0000000102028824 */ /* 0x001fca00078e0205 */
[----:B------:R-:W-:Y:S01]  /*0570*/  @!P0 STS [R3], R2 ;  /* 0x0000000203008388 */ /* 0x000fe20000000800 */
[----:B------:R-:W-:Y:S01]  /*0580*/  BAR.SYNC.DEFER_BLOCKING 0x0 ;  /* 0x0000000000007b1d */ /* 0x000fe20000010000 */
[----:B------:R-:W-:-:S05]  /*0590*/  ISETP.GT.U32.AND P0, PT, R6, 0x3f, PT ;  /* 0x0000003f0600780c */ /* 0x000fca0003f04070 */
        /* <DEDUP_REMOVED lines=16> */
[----:B------:R-:W-:-:S03]  /*06a0*/  NOP ;  /* 0x0000000000007918 */ /* 0x000fc60000000000 */
[----:B------:R-:W-:Y:S01]  /*06b0*/  @!P0 LDS R4, [R3+0x40] ;  /* 0x0000400003048984 */ /* 0x000fe20000000800 */
[----:B------:R-:W-:-:S03]  /*06c0*/  ISETP.GT.U32.AND P1, PT, R6, 0x7, PT ;  /* 0x000000070600780c */ /* 0x000fc60003f24070 */
        /* <DEDUP_REMOVED lines=17> */
[----:B------:R-:W-:-:S03]  /*07e0*/  ISETP.NE.AND P0, PT, R6, RZ, PT ;  /* 0x000000ff0600720c */ /* 0x000fc60003f05270 */
[----:B------:R-:W0:Y:S02]  /*07f0*/  @!P1 LDS R5, [R3] ;  /* 0x0000000003059984 */ /* 0x000e240000000800 */
[----:B0-----:R-:W-:-:S05]  /*0800*/  @!P1 IMAD.IADD R4, R4, 0x1, R5 ;  /* 0x0000000104049824 */ /* 0x001fca00078e0205 */
[----:B------:R-:W-:Y:S01]  /*0810*/  @!P1 STS [R3], R4 ;  /* 0x0000000403009388 */ /* 0x000fe20000000800 */
[----:B------:R-:W-:-:S03]  /*0820*/  NOP ;  /* 0x0000000000007918 */ /* 0x000fc60000000000 */
[----:B------:R-:W-:Y:S04]  /*0830*/  @!P0 LDS R0, [UR4+0x4] ;  /* 0x00000404ff008984 */ /* 0x000fe80008000800 */
[----:B------:R-:W0:Y:S02]  /*0840*/  @!P0 LDS R5, [R3] ;  /* 0x0000000003058984 */ /* 0x000e240000000800 */
[----:B0-----:R-:W-:-:S05]  /*0850*/  @!P0 IMAD.IADD R0, R0, 0x1, R5 ;  /* 0x0000000100008824 */ /* 0x001fca00078e0205 */
[----:B------:R0:W-:Y:S01]  /*0860*/  @!P0 STS [R3], R0 ;  /* 0x0000000003008388 */ /* 0x0001e20000000800 */
[----:B------:R-:W-:Y:S01]  /*0870*/  NOP ;  /* 0x0000000000007918 */ /* 0x000fe20000000000 */
[----:B------:R-:W-:Y:S05]  /*0880*/  @P0 EXIT ;  /* 0x000000000000094d */ /* 0x000fea0003800000 */
[----:B------:R-:W1:Y:S01]  /*0890*/  LDS R5, [UR4] ;  /* 0x00000004ff057984 */ /* 0x000e620008000800 */
[----:B0-----:R-:W1:Y:S03]  /*08a0*/  LDC.64 R2, c[0x0][0x388] ;  /* 0x0000e200ff027b82 */ /* 0x001e660000000a00 */
[----:B-1----:R-:W-:Y:S01]  /*08b0*/  REDG.E.ADD.STRONG.GPU desc[UR6][R2.64], R5 ;  /* 0x000000050200798e */ /* 0x002fe2000c12e106 */
[----:B------:R-:W-:Y:S05]  /*08c0*/  EXIT ;  /* 0x000000000000794d */ /* 0x000fea0003800000 */
.L_x_3:
        /* <DEDUP_REMOVED lines=11> */
.L_x_6:


//--------------------- .text._Z12warmupKernelv   --------------------------
	.section	.text._Z12warmupKernelv,"ax",@progbits
	.align	128
        .global         _Z12warmupKernelv
        .type           _Z12warmupKernelv,@function
        .size           _Z12warmupKernelv,(.L_x_7 - _Z12warmupKernelv)
        .other          _Z12warmupKernelv,@"STO_CUDA_ENTRY STV_DEFAULT"
_Z12warmupKernelv:
.text._Z12warmupKernelv:
[----:B------:R-:W-:Y:S01]  /*0000*/  LDC R1, c[0x0][0x37c] ;  /* 0x0000df00ff017b82 */ /* 0x000fe20000000800 */
[----:B------:R-:W-:Y:S05]  /*0010*/  EXIT ;  /* 0x000000000000794d */ /* 0x000fea0003800000 */
.L_x_4:
        /* <DEDUP_REMOVED lines=14> */
.L_x_7:


//--------------------- .nv.shared.reserved.0     --------------------------
	.section	.nv.shared.reserved.0,"aw",@nobits
	.weak		__nv_reservedSMEM_offset_0_alias
	.size		__nv_reservedSMEM_offset_0_alias, 0, 64
	.other		__nv_reservedSMEM_offset_0_alias,@"STO_CUDA_RESERVED_SHARED STV_DEFAULT"
__nv_reservedSMEM_offset_0_alias:
	.zero		0
	.zero		64


//--------------------- .nv.global                --------------------------
	.section	.nv.global,"aw",@nobits
.nv.global:
	.type		_ZN34_INTERNAL_ea121f24_4_k_cu_dedbea566thrust24THRUST_300001_SM_1000_NS12placeholders2_5E,@object
	.size		_ZN34_INTERNAL_ea121f24_4_k_cu_dedbea566thrust24THRUST_300001_SM_1000_NS12placeholders2_5E,(_ZN34_INTERNAL_ea121f24_4_k_cu_dedbea564cuda3std3__45__cpo6cbeginE - _ZN34_INTERNAL_ea121f24_4_k_cu_dedbea566thrust24THRUST_300001_SM_1000_NS12placeholders2_5E)
_ZN34_INTERNAL_ea121f24_4_k_cu_dedbea566thrust24THRUST_300001_SM_1000_NS12placeholders2_5E:
	.zero		1
	.type		_ZN34_INTERNAL_ea121f24_4_k_cu_dedbea564cuda3std3__45__cpo6cbeginE,@object
	.size		_ZN34_INTERNAL_ea121f24_4_k_cu_dedbea564cuda3std3__45__cpo6cbeginE,(_ZN34_INTERNAL_ea121f24_4_k_cu_dedbea564cuda3std6ranges3__45__cpo6cbeginE - _ZN34_INTERNAL_ea121f24_4_k_cu_dedbea564cuda3std3__45__cpo6cbeginE)
_ZN34_INTERNAL_ea121f24_4_k_cu_dedbea564cuda3std3__45__cpo6cbeginE:
	.zero		1
	.type		_ZN34_INTERNAL_ea121f24_4_k_cu_dedbea564cuda3std6ranges3__45__cpo6cbeginE,@object
	.size		_ZN34_INTERNAL_ea121f24_4_k_cu_dedbea564cuda3std6ranges3__45__cpo6cbeginE,(_ZN34_INTERNAL_ea121f24_4_k_cu_dedbea564cuda3std3__48in_placeE - _ZN34_INTERNAL_ea121f24_4_k_cu_dedbea564cuda3std6ranges3__45__cpo6cbeginE)
_ZN34_INTERNAL_ea121f24_4_k_cu_dedbea564cuda3std6ranges3__45__cpo6cbeginE:
	.zero		1
	.type		_ZN34_INTERNAL_ea121f24_4_k_cu_dedbea564cuda3std3__48in_placeE,@object
	.size		_ZN34_INTERNAL_ea121f24_4_k_cu_dedbea564cuda3std3__48in_placeE,(_ZN34_INTERNAL_ea121f24_4_k_cu_dedbea564cuda3std6ranges3__45__cpo4sizeE - _ZN34_INTERNAL_ea121f24_4_k_cu_dedbea564cuda3std3__48in_placeE)
_ZN34_INTERNAL_ea121f24_4_k_cu_dedbea564cuda3std3__48in_placeE:
	.zero		1
	.type		_ZN34_INTERNAL_ea121f24_4_k_cu_dedbea564cuda3std6ranges3__45__cpo4sizeE,@object
	.size		_ZN34_INTERNAL_ea121f24_4_k_cu_dedbea564cuda3std6ranges3__45__cpo4sizeE,(_ZN34_INTERNAL_ea121f24_4_k_cu_dedbea566thrust24THRUST_300001_SM_1000_NS12placeholders2_9E - _ZN34_INTERNAL_ea121f24_4_k_cu_dedbea564cuda3std6ranges3__45__cpo4sizeE)
_ZN34_INTERNAL_ea121f24_4_k_cu_dedbea564cuda3std6ranges3__45__cpo4sizeE:
	.zero		1
	.type		_ZN34_INTERNAL_ea121f24_4_k_cu_dedbea566thrust24THRUST_300001_SM_1000_NS12placeholders2_9E,@object
	.size		_ZN34_INTERNAL_ea121f24_4_k_cu_dedbea566thrust24THRUST_300001_SM_1000_NS12placeholders2_9E,(_ZN34_INTERNAL_ea121f24_4_k_cu_dedbea564cuda3std3__45__cpo7crbeginE - _ZN34_INTERNAL_ea121f24_4_k_cu_dedbea566thrust24THRUST_300001_SM_1000_NS12placeholders2_9E)
_ZN34_INTERNAL_ea121f24_4_k_cu_dedbea566thrust24THRUST_300001_SM_1000_NS12placeholders2_9E:
	.zero		1
	.type		_ZN34_INTERNAL_ea121f24_4_k_cu_dedbea564cuda3std3__45__cpo7crbeginE,@object
	.size		_ZN34_INTERNAL_ea121f24_4_k_cu_dedbea564cuda3std3__45__cpo7crbeginE,(_ZN34_INTERNAL_ea121f24_4_k_cu_dedbea564cuda3std6ranges3__45__cpo4nextE - _ZN34_INTERNAL_ea121f24_4_k_cu_dedbea564cuda3std3__45__cpo7crbeginE)
_ZN34_INTERNAL_ea121f24_4_k_cu_dedbea564cuda3std3__45__cpo7crbeginE:
	.zero		1
	.type		_ZN34_INTERNAL_ea121f24_4_k_cu_dedbea564cuda3std6ranges3__45__cpo4nextE,@object
	.size		_ZN34_INTERNAL_ea121f24_4_k_cu_dedbea564cuda3std6ranges3__45__cpo4nextE,(_ZN34_INTERNAL_ea121f24_4_k_cu_dedbea564cuda3std6ranges3__45__cpo4swapE - _ZN34_INTERNAL_ea121f24_4_k_cu_dedbea564cuda3std6ranges3__45__cpo4nextE)
_ZN34_INTERNAL_ea121f24_4_k_cu_dedbea564cuda3std6ranges3__45__cpo4nextE:
	.zero		1
	.type		_ZN34_INTERNAL_ea121f24_4_k_cu_dedbea564cuda3std6ranges3__45__cpo4swapE,@object
	.size		_ZN34_INTERNAL_ea121f24_4_k_cu_dedbea564cuda3std6ranges3__45__cpo4swapE,(_ZN34_INTERNAL_ea121f24_4_k_cu_dedbea566thrust24THRUST_300001_SM_1000_NS12placeholders2_1E - _ZN34_INTERNAL_ea121f24_4_k_cu_dedbea564cuda3std6ranges3__45__cpo4swapE)
_ZN34_INTERNAL_ea121f24_4_k_cu_dedbea564cuda3std6ranges3__45__cpo4swapE:
	.zero		1
	.type		_ZN34_INTERNAL_ea121f24_4_k_cu_dedbea566thrust24THRUST_300001_SM_1000_NS12placeholders2_1E,@object
	.size		_ZN34_INTERNAL_ea121f24_4_k_cu_dedbea566thrust24THRUST_300001_SM_1000_NS12placeholders2_1E,(_ZN34_INTERNAL_ea121f24_4_k_cu_dedbea566thrust24THRUST_300001_SM_1000_NS12placeholders2_3E - _ZN34_INTERNAL_ea121f24_4_k_cu_dedbea566thrust24THRUST_300001_SM_1000_NS12placeholders2_1E)
_ZN34_INTERNAL_ea121f24_4_k_cu_dedbea566thrust24THRUST_300001_SM_1000_NS12placeholders2_1E:
	.zero		1
	.type		_ZN34_INTERNAL_ea121f24_4_k_cu_dedbea566thrust24THRUST_300001_SM_1000_NS12placeholders2_3E,@object
	.size		_ZN34_INTERNAL_ea121f24_4_k_cu_dedbea566thrust24THRUST_300001_SM_1000_NS12placeholders2_3E,(_ZN34_INTERNAL_ea121f24_4_k_cu_dedbea564cuda3std3__45__cpo5beginE - _ZN34_INTERNAL_ea121f24_4_k_cu_dedbea566thrust24THRUST_300001_SM_1000_NS12placeholders2_3E)
_ZN34_INTERNAL_ea121f24_4_k_cu_dedbea566thrust24THRUST_300001_SM_1000_NS12placeholders2_3E:
	.zero		1
	.type		_ZN34_INTERNAL_ea121f24_4_k_cu_dedbea564cuda3std3__45__cpo5beginE,@object
	.size		_ZN34_INTERNAL_ea121f24_4_k_cu_dedbea564cuda3std3__45__cpo5beginE,(_ZN34_INTERNAL_ea121f24_4_k_cu_dedbea564cuda3std6ranges3__45__cpo5beginE - _ZN34_INTERNAL_ea121f24_4_k_cu_dedbea564cuda3std3__45__cpo5beginE)
_ZN34_INTERNAL_ea121f24_4_k_cu_dedbea564cuda3std3__45__cpo5beginE:
	.zero		1
	.type		_ZN34_INTERNAL_ea121f24_4_k_cu_dedbea564cuda3std6ranges3__45__cpo5beginE,@object
	.size		_ZN34_INTERNAL_ea121f24_4_k_cu_dedbea564cuda3std6ranges3__45__cpo5beginE,(_ZN34_INTERNAL_ea121f24_4_k_cu_dedbea564cuda3std3__436_GLOBAL__N__ea121f24_4_k_cu_dedbea566ignoreE - _ZN34_INTERNAL_ea121f24_4_k_cu_dedbea564cuda3std6ranges3__45__cpo5beginE)
_ZN34_INTERNAL_ea121f24_4_k_cu_dedbea564cuda3std6ranges3__45__cpo5beginE:
	.zero		1
	.type		_ZN34_INTERNAL_ea121f24_4_k_cu_dedbea564cuda3std3__436_GLOBAL__N__ea121f24_4_k_cu_dedbea566ignoreE,@object
	.size		_ZN34_INTERNAL_ea121f24_4_k_cu_dedbea564cuda3std3__436_GLOBAL__N__ea121f24_4_k_cu_dedbea566ignoreE,(_ZN34_INTERNAL_ea121f24_4_k_cu_dedbea564cuda3std6ranges3__45__cpo4dataE - _ZN34_INTERNAL_ea121f24_4_k_cu_dedbea564cuda3std3__436_GLOBAL__N__ea121f24_4_k_cu_dedbea566ignoreE)
_ZN34_INTERNAL_ea121f24_4_k_cu_dedbea564cuda3std3__436_GLOBAL__N__ea121f24_4_k_cu_dedbea566ignoreE:
	.zero		1
	.type		_ZN34_INTERNAL_ea121f24_4_k_cu_dedbea564cuda3std6ranges3__45__cpo4dataE,@object
	.size		_ZN34_INTERNAL_ea121f24_4_k_cu_dedbea564cuda3std6ranges3__45__cpo4dataE,(_ZN34_INTERNAL_ea121f24_4_k_cu_dedbea566thrust24THRUST_300001_SM_1000_NS12placeholders2_7E - _ZN34_INTERNAL_ea121f24_4_k_cu_dedbea564cuda3std6ranges3__45__cpo4dataE)
_ZN34_INTERNAL_ea121f24_4_k_cu_dedbea564cuda3std6ranges3__45__cpo4dataE:
	.zero		1
	.type		_ZN34_INTERNAL_ea121f24_4_k_cu_dedbea566thrust24THRUST_300001_SM_1000_NS12placeholders2_7E,@object
	.size		_ZN34_INTERNAL_ea121f24_4_k_cu_dedbea566thrust24THRUST_300001_SM_1000_NS12placeholders2_7E,(_ZN34_INTERNAL_ea121f24_4_k_cu_dedbea564cuda3std3__45__cpo6rbeginE - _ZN34_INTERNAL_ea121f24_4_k_cu_dedbea566thrust24THRUST_300001_SM_1000_NS12placeholders2_7E)
_ZN34_INTERNAL_ea121f24_4_k_cu_dedbea566thrust24THRUST_300001_SM_1000_NS12placeholders2_7E:
	.zero		1
	.type		_ZN34_INTERNAL_ea121f24_4_k_cu_dedbea564cuda3std3__45__cpo6rbeginE,@object
	.size		_ZN34_INTERNAL_ea121f24_4_k_cu_dedbea564cuda3std3__45__cpo6rbeginE,(_ZN34_INTERNAL_ea121f24_4_k_cu_dedbea564cuda3std6ranges3__45__cpo7advanceE - _ZN34_INTERNAL_ea121f24_4_k_cu_dedbea564cuda3std3__45__cpo6rbeginE)
_ZN34_INTERNAL_ea121f24_4_k_cu_dedbea564cuda3std3__45__cpo6rbeginE:
	.zero		1
	.type		_ZN34_INTERNAL_ea121f24_4_k_cu_dedbea564cuda3std6ranges3__45__cpo7advanceE,@object
	.size		_ZN34_INTERNAL_ea121f24_4_k_cu_dedbea564cuda3std6ranges3__45__cpo7advanceE,(_ZN34_INTERNAL_ea121f24_4_k_cu_dedbea564cuda3std3__47nulloptE - _ZN34_INTERNAL_ea121f24_4_k_cu_dedbea564cuda3std6ranges3__45__cpo7advanceE)
_ZN34_INTERNAL_ea121f24_4_k_cu_dedbea564cuda3std6ranges3__45__cpo7advanceE:
	.zero		1
	.type		_ZN34_INTERNAL_ea121f24_4_k_cu_dedbea564cuda3std3__47nulloptE,@object
	.size		_ZN34_INTERNAL_ea121f24_4_k_cu_dedbea564cuda3std3__47nulloptE,(_ZN34_INTERNAL_ea121f24_4_k_cu_dedbea564cuda3std6ranges3__45__cpo8distanceE - _ZN34_INTERNAL_ea121f24_4_k_cu_dedbea564cuda3std3__47nulloptE)
_ZN34_INTERNAL_ea121f24_4_k_cu_dedbea564cuda3std3__47nulloptE:
	.zero		1
	.type		_ZN34_INTERNAL_ea121f24_4_k_cu_dedbea564cuda3std6ranges3__45__cpo8distanceE,@object
	.size		_ZN34_INTERNAL_ea121f24_4_k_cu_dedbea564cuda3std6ranges3__45__cpo8distanceE,(_ZN34_INTERNAL_ea121f24_4_k_cu_dedbea566thrust24THRUST_300001_SM_1000_NS12placeholders2_6E - _ZN34_INTERNAL_ea121f24_4_k_cu_dedbea564cuda3std6ranges3__45__cpo8distanceE)
_ZN34_INTERNAL_ea121f24_4_k_cu_dedbea564cuda3std6ranges3__45__cpo8distanceE:
	.zero		1
	.type		_ZN34_INTERNAL_ea121f24_4_k_cu_dedbea566thrust24THRUST_300001_SM_1000_NS12placeholders2_6E,@object
	.size		_ZN34_INTERNAL_ea121f24_4_k_cu_dedbea566thrust24THRUST_300001_SM_1000_NS12placeholders2_6E,(_ZN34_INTERNAL_ea121f24_4_k_cu_dedbea564cuda3std3__45__cpo4cendE - _ZN34_INTERNAL_ea121f24_4_k_cu_dedbea566thrust24THRUST_300001_SM_1000_NS12placeholders2_6E)
_ZN34_INTERNAL_ea121f24_4_k_cu_dedbea566thrust24THRUST_300001_SM_1000_NS12placeholders2_6E:
	.zero		1
	.type		_ZN34_INTERNAL_ea121f24_4_k_cu_dedbea564cuda3std3__45__cpo4cendE,@object
	.size		_ZN34_INTERNAL_ea121f24_4_k_cu_dedbea564cuda3std3__45__cpo4cendE,(_ZN34_INTERNAL_ea121f24_4_k_cu_dedbea564cuda3std6ranges3__45__cpo4cendE - _ZN34_INTERNAL_ea121f24_4_k_cu_dedbea564cuda3std3__45__cpo4cendE)
_ZN34_INTERNAL_ea121f24_4_k_cu_dedbea564cuda3std3__45__cpo4cendE:
	.zero		1
	.type		_ZN34_INTERNAL_ea121f24_4_k_cu_dedbea564cuda3std6ranges3__45__cpo4cendE,@object
	.size		_ZN34_INTERNAL_ea121f24_4_k_cu_dedbea564cuda3std6ranges3__45__cpo4cendE,(_ZN34_INTERNAL_ea121f24_4_k_cu_dedbea564cuda3std3__420unreachable_sentinelE - _ZN34_INTERNAL_ea121f24_4_k_cu_dedbea564cuda3std6ranges3__45__cpo4cendE)
_ZN34_INTERNAL_ea121f24_4_k_cu_dedbea564cuda3std6ranges3__45__cpo4cendE:
	.zero		1
	.type		_ZN34_INTERNAL_ea121f24_4_k_cu_dedbea564cuda3std3__420unreachable_sentinelE,@object
	.size		_ZN34_INTERNAL_ea121f24_4_k_cu_dedbea564cuda3std3__420unreachable_sentinelE,(_ZN34_INTERNAL_ea121f24_4_k_cu_dedbea564cuda3std6ranges3__45__cpo5ssizeE - _ZN34_INTERNAL_ea121f24_4_k_cu_dedbea564cuda3std3__420unreachable_sentinelE)
_ZN34_INTERNAL_ea121f24_4_k_cu_dedbea564cuda3std3__420unreachable_sentinelE:
	.zero		1
	.type		_ZN34_INTERNAL_ea121f24_4_k_cu_dedbea564cuda3std6ranges3__45__cpo5ssizeE,@object
	.size		_ZN34_INTERNAL_ea121f24_4_k_cu_dedbea564cuda3std6ranges3__45__cpo5ssizeE,(_ZN34_INTERNAL_ea121f24_4_k_cu_dedbea566thrust24THRUST_300001_SM_1000_NS12placeholders3_10E - _ZN34_INTERNAL_ea121f24_4_k_cu_dedbea564cuda3std6ranges3__45__cpo5ssizeE)
_ZN34_INTERNAL_ea121f24_4_k_cu_dedbea564cuda3std6ranges3__45__cpo5ssizeE:
	.zero		1
	.type		_ZN34_INTERNAL_ea121f24_4_k_cu_dedbea566thrust24THRUST_300001_SM_1000_NS12placeholders3_10E,@object
	.size		_ZN34_INTERNAL_ea121f24_4_k_cu_dedbea566thrust24THRUST_300001_SM_1000_NS12placeholders3_10E,(_ZN34_INTERNAL_ea121f24_4_k_cu_dedbea564cuda3std3__45__cpo5crendE - _ZN34_INTERNAL_ea121f24_4_k_cu_dedbea566thrust24THRUST_300001_SM_1000_NS12placeholders3_10E)
_ZN34_INTERNAL_ea121f24_4_k_cu_dedbea566thrust24THRUST_300001_SM_1000_NS12placeholders3_10E:
	.zero		1
	.type		_ZN34_INTERNAL_ea121f24_4_k_cu_dedbea564cuda3std3__45__cpo5crendE,@object
	.size		_ZN34_INTERNAL_ea121f24_4_k_cu_dedbea564cuda3std3__45__cpo5crendE,(_ZN34_INTERNAL_ea121f24_4_k_cu_dedbea564cuda3std6ranges3__45__cpo4prevE - _ZN34_INTERNAL_ea121f24_4_k_cu_dedbea564cuda3std3__45__cpo5crendE)
_ZN34_INTERNAL_ea121f24_4_k_cu_dedbea564cuda3std3__45__cpo5crendE:
	.zero		1
	.type		_ZN34_INTERNAL_ea121f24_4_k_cu_dedbea564cuda3std6ranges3__45__cpo4prevE,@object
	.size		_ZN34_INTERNAL_ea121f24_4_k_cu_dedbea564cuda3std6ranges3__45__cpo4prevE,(_ZN34_INTERNAL_ea121f24_4_k_cu_dedbea564cuda3std6ranges3__45__cpo9iter_moveE - _ZN34_INTERNAL_ea121f24_4_k_cu_dedbea564cuda3std6ranges3__45__cpo4prevE)
_ZN34_INTERNAL_ea121f24_4_k_cu_dedbea564cuda3std6ranges3__45__cpo4prevE:
	.zero		1
	.type		_ZN34_INTERNAL_ea121f24_4_k_cu_dedbea564cuda3std6ranges3__45__cpo9iter_moveE,@object
	.size		_ZN34_INTERNAL_ea121f24_4_k_cu_dedbea564cuda3std6ranges3__45__cpo9iter_moveE,(_ZN34_INTERNAL_ea121f24_4_k_cu_dedbea566thrust24THRUST_300001_SM_1000_NS12placeholders2_2E - _ZN34_INTERNAL_ea121f24_4_k_cu_dedbea564cuda3std6ranges3__45__cpo9iter_moveE)
_ZN34_INTERNAL_ea121f24_4_k_cu_dedbea564cuda3std6ranges3__45__cpo9iter_moveE:
	.zero		1
	.type		_ZN34_INTERNAL_ea121f24_4_k_cu_dedbea566thrust24THRUST_300001_SM_1000_NS12placeholders2_2E,@object
	.size		_ZN34_INTERNAL_ea121f24_4_k_cu_dedbea566thrust24THRUST_300001_SM_1000_NS12placeholders2_2E,(_ZN34_INTERNAL_ea121f24_4_k_cu_dedbea566thrust24THRUST_300001_SM_1000_NS12placeholders2_4E - _ZN34_INTERNAL_ea121f24_4_k_cu_dedbea566thrust24THRUST_300001_SM_1000_NS12placeholders2_2E)
_ZN34_INTERNAL_ea121f24_4_k_cu_dedbea566thrust24THRUST_300001_SM_1000_NS12placeholders2_2E:
	.zero		1
	.type		_ZN34_INTERNAL_ea121f24_4_k_cu_dedbea566thrust24THRUST_300001_SM_1000_NS12placeholders2_4E,@object
	.size		_ZN34_INTERNAL_ea121f24_4_k_cu_dedbea566thrust24THRUST_300001_SM_1000_NS12placeholders2_4E,(_ZN34_INTERNAL_ea121f24_4_k_cu_dedbea564cuda3std3__45__cpo3endE - _ZN34_INTERNAL_ea121f24_4_k_cu_dedbea566thrust24THRUST_300001_SM_1000_NS12placeholders2_4E)
_ZN34_INTERNAL_ea121f24_4_k_cu_dedbea566thrust24THRUST_300001_SM_1000_NS12placeholders2_4E:
	.zero		1
	.type		_ZN34_INTERNAL_ea121f24_4_k_cu_dedbea564cuda3std3__45__cpo3endE,@object
	.size		_ZN34_INTERNAL_ea121f24_4_k_cu_dedbea564cuda3std3__45__cpo3endE,(_ZN34_INTERNAL_ea121f24_4_k_cu_dedbea564cuda3std6ranges3__45__cpo3endE - _ZN34_INTERNAL_ea121f24_4_k_cu_dedbea564cuda3std3__45__cpo3endE)
_ZN34_INTERNAL_ea121f24_4_k_cu_dedbea564cuda3std3__45__cpo3endE:
	.zero		1
	.type		_ZN34_INTERNAL_ea121f24_4_k_cu_dedbea564cuda3std6ranges3__45__cpo3endE,@object
	.size		_ZN34_INTERNAL_ea121f24_4_k_cu_dedbea564cuda3std6ranges3__45__cpo3endE,(_ZN34_INTERNAL_ea121f24_4_k_cu_dedbea564cuda3std3__419piecewise_constructE - _ZN34_INTERNAL_ea121f24_4_k_cu_dedbea564cuda3std6ranges3__45__cpo3endE)
_ZN34_INTERNAL_ea121f24_4_k_cu_dedbea564cuda3std6ranges3__45__cpo3endE:
	.zero		1
	.type		_ZN34_INTERNAL_ea121f24_4_k_cu_dedbea564cuda3std3__419piecewise_constructE,@object
	.size		_ZN34_INTERNAL_ea121f24_4_k_cu_dedbea564cuda3std3__419piecewise_constructE,(_ZN34_INTERNAL_ea121f24_4_k_cu_dedbea564cuda3std6ranges3__45__cpo5cdataE - _ZN34_INTERNAL_ea121f24_4_k_cu_dedbea564cuda3std3__419piecewise_constructE)
_ZN34_INTERNAL_ea121f24_4_k_cu_dedbea564cuda3std3__419piecewise_constructE:
	.zero		1
	.type		_ZN34_INTERNAL_ea121f24_4_k_cu_dedbea564cuda3std6ranges3__45__cpo5cdataE,@object
	.size		_ZN34_INTERNAL_ea121f24_4_k_cu_dedbea564cuda3std6ranges3__45__cpo5cdataE,(_ZN34_INTERNAL_ea121f24_4_k_cu_dedbea566thrust24THRUST_300001_SM_1000_NS12placeholders2_8E - _ZN34_INTERNAL_ea121f24_4_k_cu_dedbea564cuda3std6ranges3__45__cpo5cdataE)
_ZN34_INTERNAL_ea121f24_4_k_cu_dedbea564cuda3std6ranges3__45__cpo5cdataE:
	.zero		1
	.type		_ZN34_INTERNAL_ea121f24_4_k_cu_dedbea566thrust24THRUST_300001_SM_1000_NS12placeholders2_8E,@object
	.size		_ZN34_INTERNAL_ea121f24_4_k_cu_dedbea566thrust24THRUST_300001_SM_1000_NS12placeholders2_8E,(_ZN34_INTERNAL_ea121f24_4_k_cu_dedbea564cuda3std3__45__cpo4rendE - _ZN34_INTERNAL_ea121f24_4_k_cu_dedbea566thrust24THRUST_300001_SM_1000_NS12placeholders2_8E)
_ZN34_INTERNAL_ea121f24_4_k_cu_dedbea566thrust24THRUST_300001_SM_1000_NS12placeholders2_8E:
	.zero		1
	.type		_ZN34_INTERNAL_ea121f24_4_k_cu_dedbea564cuda3std3__45__cpo4rendE,@object
	.size		_ZN34_INTERNAL_ea121f24_4_k_cu_dedbea564cuda3std3__45__cpo4rendE,(_ZN34_INTERNAL_ea121f24_4_k_cu_dedbea564cuda3std6ranges3__45__cpo9iter_swapE - _ZN34_INTERNAL_ea121f24_4_k_cu_dedbea564cuda3std3__45__cpo4rendE)
_ZN34_INTERNAL_ea121f24_4_k_cu_dedbea564cuda3std3__45__cpo4rendE:
	.zero		1
	.type		_ZN34_INTERNAL_ea121f24_4_k_cu_dedbea564cuda3std6ranges3__45__cpo9iter_swapE,@object
	.size		_ZN34_INTERNAL_ea121f24_4_k_cu_dedbea564cuda3std6ranges3__45__cpo9iter_swapE,(_ZN34_INTERNAL_ea121f24_4_k_cu_dedbea564cuda3std3__48unexpectE - _ZN34_INTERNAL_ea121f24_4_k_cu_dedbea564cuda3std6ranges3__45__cpo9iter_swapE)
_ZN34_INTERNAL_ea121f24_4_k_cu_dedbea564cuda3std6ranges3__45__cpo9iter_swapE:
	.zero		1
	.type		_ZN34_INTERNAL_ea121f24_4_k_cu_dedbea564cuda3std3__48unexpectE,@object
	.size		_ZN34_INTERNAL_ea121f24_4_k_cu_dedbea564cuda3std3__48unexpectE,(_ZN34_INTERNAL_ea121f24_4_k_cu_dedbea566thrust24THRUST_300001_SM_1000_NS6system6detail10sequential3seqE - _ZN34_INTERNAL_ea121f24_4_k_cu_dedbea564cuda3std3__48unexpectE)
_ZN34_INTERNAL_ea121f24_4_k_cu_dedbea564cuda3std3__48unexpectE:
	.zero		1
	.type		_ZN34_INTERNAL_ea121f24_4_k_cu_dedbea566thrust24THRUST_300001_SM_1000_NS6system6detail10sequential3seqE,@object
	.size		_ZN34_INTERNAL_ea121f24_4_k_cu_dedbea566thrust24THRUST_300001_SM_1000_NS6system6detail10sequential3seqE,(.L_29 - _ZN34_INTERNAL_ea121f24_4_k_cu_dedbea566thrust24THRUST_300001_SM_1000_NS6system6detail10sequential3seqE)
_ZN34_INTERNAL_ea121f24_4_k_cu_dedbea566thrust24THRUST_300001_SM_1000_NS6system6detail10sequential3seqE:
	.zero		1
.L_29:


//--------------------- .nv.shared._Z8kernel_3ILj512ELj12EEvPKiPim --------------------------
	.section	.nv.shared._Z8kernel_3ILj512ELj12EEvPKiPim,"aw",@nobits
	.sectionflags	@""
	.align	4
.nv.shared._Z8kernel_3ILj512ELj12EEvPKiPim:
	.zero		3072


//--------------------- .nv.constant0._ZN3cub18CUB_300001_SM_10006detail11EmptyKernelIvEEvv --------------------------
	.section	.nv.constant0._ZN3cub18CUB_300001_SM_10006detail11EmptyKernelIvEEvv,"a",@progbits
	.sectionflags	@""
	.align	4
.nv.constant0._ZN3cub18CUB_300001_SM_10006detail11EmptyKernelIvEEvv:
	.zero		896


//--------------------- .nv.constant0._Z8kernel_3ILj512ELj12EEvPKiPim --------------------------
	.section	.nv.constant0._Z8kernel_3ILj512ELj12EEvPKiPim,"a",@progbits
	.sectionflags	@""
	.align	4
.nv.constant0._Z8kernel_3ILj512ELj12EEvPKiPim:
	.zero		920


//--------------------- .nv.constant0._Z12warmupKernelv --------------------------
	.section	.nv.constant0._Z12warmupKernelv,"a",@progbits
	.sectionflags	@""
	.align	4
.nv.constant0._Z12warmupKernelv:
	.zero		896


//--------------------- SYMBOLS --------------------------

	.type		.nv.reservedSmem.offset0,@object
	.size		.nv.reservedSmem.offset0,0x4
	.type		.nv.reservedSmem.cap,@object
	.size		.nv.reservedSmem.cap,0x4
